	.headerflags	@"EF_CUDA_TEXMODE_UNIFIED EF_CUDA_64BIT_ADDRESS EF_CUDA_ACCELERATORS EF_CUDA_SM90 EF_CUDA_VIRTUAL_SM(EF_CUDA_SM90)"
	.elftype	@"ET_EXEC"


//--------------------- .nv.info                  --------------------------
	.section	.nv.info,"",@"SHT_CUDA_INFO"
	.align	4


	//----- nvinfo : EIATTR_REGCOUNT
	.align		4
        /*0000*/ 	.byte	0x04, 0x2f
        /*0002*/ 	.short	(.L_3 - .L_2)
	.align		4
.L_2:
        /*0004*/ 	.word	index@(triton_poi_fused_sin_11)
        /*0008*/ 	.word	0x00000012


	//----- nvinfo : EIATTR_MIN_STACK_SIZE
	.align		4
.L_3:
        /*000c*/ 	.byte	0x04, 0x12
        /*000e*/ 	.short	(.L_5 - .L_4)
	.align		4
.L_4:
        /*0010*/ 	.word	index@(triton_poi_fused_sin_11)
        /*0014*/ 	.word	0x00000020


	//----- nvinfo : EIATTR_FRAME_SIZE
	.align		4
.L_5:
        /*0018*/ 	.byte	0x04, 0x11
        /*001a*/ 	.short	(.L_7 - .L_6)
	.align		4
.L_6:
        /*001c*/ 	.word	index@(triton_poi_fused_sin_11)
        /*0020*/ 	.word	0x00000020


	//----- nvinfo : EIATTR_MIN_STACK_SIZE
	.align		4
.L_7:
        /*0024*/ 	.byte	0x04, 0x12
        /*0026*/ 	.short	(.L_9 - .L_8)
	.align		4
.L_8:
        /*0028*/ 	.word	index@(triton_poi_fused_sin_11)
        /*002c*/ 	.word	0x00000020
.L_9:


//--------------------- .nv.info.triton_poi_fused_sin_11 --------------------------
	.section	.nv.info.triton_poi_fused_sin_11,"",@"SHT_CUDA_INFO"
	.sectionflags	@""
	.align	4


	//----- nvinfo : EIATTR_CUDA_API_VERSION
	.align		4
        /*0000*/ 	.byte	0x04, 0x37
        /*0002*/ 	.short	(.L_11 - .L_10)
.L_10:
        /*0004*/ 	.word	0x0000007c


	//----- nvinfo : EIATTR_KPARAM_INFO
	.align		4
.L_11:
        /*0008*/ 	.byte	0x04, 0x17
        /*000a*/ 	.short	(.L_13 - .L_12)
.L_12:
        /*000c*/ 	.word	0x00000000
        /*0010*/ 	.short	0x0002
        /*0012*/ 	.short	0x0010
        /*0014*/ 	.byte	0x00, 0xf0, 0x11, 0x00


	//----- nvinfo : EIATTR_KPARAM_INFO
	.align		4
.L_13:
        /*0018*/ 	.byte	0x04, 0x17
        /*001a*/ 	.short	(.L_15 - .L_14)
.L_14:
        /*001c*/ 	.word	0x00000000
        /*0020*/ 	.short	0x0001
        /*0022*/ 	.short	0x0008
        /*0024*/ 	.byte	0x00, 0xf4, 0x21, 0x00


	//----- nvinfo : EIATTR_KPARAM_INFO
	.align		4
.L_15:
        /*0028*/ 	.byte	0x04, 0x17
        /*002a*/ 	.short	(.L_17 - .L_16)
.L_16:
        /*002c*/ 	.word	0x00000000
        /*0030*/ 	.short	0x0000
        /*0032*/ 	.short	0x0000
        /*0034*/ 	.byte	0x00, 0xf4, 0x21, 0x00


	//----- nvinfo : EIATTR_SPARSE_MMA_MASK
	.align		4
.L_17:
        /*0038*/ 	.byte	0x03, 0x50
        /*003a*/ 	.short	0x0000


	//----- nvinfo : EIATTR_MAXREG_COUNT
	.align		4
        /*003c*/ 	.byte	0x03, 0x1b
        /*003e*/ 	.short	0x00ff


	//----- nvinfo : EIATTR_EXIT_INSTR_OFFSETS
	.align		4
        /*0040*/ 	.byte	0x04, 0x1c
        /*0042*/ 	.short	(.L_19 - .L_18)


	//   ....[0]....
.L_18:
        /*0044*/ 	.word	0x00000be0


	//----- nvinfo : EIATTR_REQNTID
	.align		4
.L_19:
        /*0048*/ 	.byte	0x04, 0x10
        /*004a*/ 	.short	(.L_21 - .L_20)
.L_20:
        /*004c*/ 	.word	0x00000100
        /*0050*/ 	.word	0x00000001
        /*0054*/ 	.word	0x00000001


	//----- nvinfo : EIATTR_CRS_STACK_SIZE
	.align		4
.L_21:
        /*0058*/ 	.byte	0x04, 0x1e
        /*005a*/ 	.short	(.L_23 - .L_22)
.L_22:
        /*005c*/ 	.word	0x00000000


	//----- nvinfo : EIATTR_CBANK_PARAM_SIZE
	.align		4
.L_23:
        /*0060*/ 	.byte	0x03, 0x19
        /*0062*/ 	.short	0x0014


	//----- nvinfo : EIATTR_PARAM_CBANK
	.align		4
        /*0064*/ 	.byte	0x04, 0x0a
        /*0066*/ 	.short	(.L_25 - .L_24)
	.align		4
.L_24:
        /*0068*/ 	.word	index@(.nv.constant0.triton_poi_fused_sin_11)
        /*006c*/ 	.short	0x0210
        /*006e*/ 	.short	0x0014


	//----- nvinfo : EIATTR_SW_WAR
	.align		4
.L_25:
        /*0070*/ 	.byte	0x04, 0x36
        /*0072*/ 	.short	(.L_27 - .L_26)
.L_26:
        /*0074*/ 	.word	0x00000008
.L_27:


//--------------------- .nv.callgraph             --------------------------
	.section	.nv.callgraph,"",@"SHT_CUDA_CALLGRAPH"
	.align	4
	.sectionentsize	8
	.align		4
        /*0000*/ 	.word	0x00000000
	.align		4
        /*0004*/ 	.word	0xffffffff
	.align		4
        /*0008*/ 	.word	0x00000000
	.align		4
        /*000c*/ 	.word	0xfffffffe
	.align		4
        /*0010*/ 	.word	0x00000000
	.align		4
        /*0014*/ 	.word	0xfffffffd
	.align		4
        /*0018*/ 	.word	0x00000000
	.align		4
        /*001c*/ 	.word	0xfffffffc


//--------------------- .nv.constant4             --------------------------
	.section	.nv.constant4,"a",@progbits
	.align	8
	.align		8
.nv.constant4:
        /*0000*/ 	.dword	_$_str
	.align		8
        /*0008*/ 	.dword	__cudart_i2opi_f


//--------------------- .text.triton_poi_fused_sin_11 --------------------------
	.section	.text.triton_poi_fused_sin_11,"ax",@progbits
	.align	128
        .global         triton_poi_fused_sin_11
        .type           triton_poi_fused_sin_11,@function
        .size           triton_poi_fused_sin_11,(.L_x_7 - triton_poi_fused_sin_11)
        .other          triton_poi_fused_sin_11,@"STO_CUDA_ENTRY STV_DEFAULT"
triton_poi_fused_sin_11:
.text.triton_poi_fused_sin_11:
[----:B------:R-:W0:Y:S01]  /*0000*/  LDC R1, c[0x0][0x28] ;  /* 0x00000a00ff017b82 */ /* 0x000e220000000800 */
[----:B------:R-:W1:Y:S07]  /*0010*/  S2R R0, SR_TID.X ;  /* 0x0000000000007919 */ /* 0x000e6e0000002100 */
[----:B------:R-:W2:Y:S01]  /*0020*/  LDC.64 R8, c[0x0][0x210] ;  /* 0x00008400ff087b82 */ /* 0x000ea20000000a00 */
[----:B------:R-:W-:Y:S01]  /*0030*/  ULDC.64 UR4, c[0x0][0x208] ;  /* 0x0000820000047ab9 */ /* 0x000fe20000000a00 */
[----:B0-----:R-:W-:Y:S01]  /*0040*/  VIADD R1, R1, 0xffffffe0 ;  /* 0xffffffe001017836 */ /* 0x001fe20000000000 */
[----:B------:R-:W0:Y:S01]  /*0050*/  S2R R3, SR_CTAID.X ;  /* 0x0000000000037919 */ /* 0x000e220000002500 */
[----:B-1----:R-:W-:-:S05]  /*0060*/  IMAD.SHL.U32 R0, R0, 0x2, RZ ;  /* 0x0000000200007824 */ /* 0x002fca00078e00ff */
[----:B------:R-:W-:-:S05]  /*0070*/  LOP3.LUT R0, R0, 0x1fe, RZ, 0xc0, !PT ;  /* 0x000001fe00007812 */ /* 0x000fca00078ec0ff */
[----:B0-----:R-:W-:-:S04]  /*0080*/  IMAD R10, R3, 0x200, R0 ;  /* 0x00000200030a7824 */ /* 0x001fc800078e0200 */
[----:B--2---:R-:W-:-:S06]  /*0090*/  IMAD.WIDE R8, R10, 0x4, R8 ;  /* 0x000000040a087825 */ /* 0x004fcc00078e0208 */
[----:B------:R-:W2:Y:S01]  /*00a0*/  LDG.E.64 R8, desc[UR4][R8.64] ;  /* 0x0000000408087981 */ /* 0x000ea2000c1e1b00 */
[----:B------:R-:W-:Y:S01]  /*00b0*/  BSSY B0, `(.L_x_0) ;  /* 0x0000046000007945 */ /* 0x000fe20003800000 */
[C---:B--2---:R-:W-:Y:S01]  /*00c0*/  FMUL R0, R8.reuse, 0.63661974668502807617 ;  /* 0x3f22f98308007820 */ /* 0x044fe20000400000 */
[----:B------:R-:W-:-:S05]  /*00d0*/  FADD.FTZ R4, |R8|, -RZ ;  /* 0x800000ff08047221 */ /* 0x000fca0000010200 */
[----:B------:R-:W0:Y:S01]  /*00e0*/  F2I.FTZ.NTZ R0, R0 ;  /* 0x0000000000007305 */ /* 0x000e220000213100 */
[----:B------:R-:W-:Y:S02]  /*00f0*/  FSETP.GE.AND P0, PT, R4, 105615, PT ;  /* 0x47ce47800400780b */ /* 0x000fe40003f06000 */
[----:B0-----:R-:W-:-:S05]  /*0100*/  I2FP.F32.S32 R3, R0 ;  /* 0x0000000000037245 */ /* 0x001fca0000201400 */
[----:B------:R-:W-:-:S04]  /*0110*/  FFMA.FTZ R2, R3, -1.5707962512969970703, R8 ;  /* 0xbfc90fda03027823 */ /* 0x000fc80000010008 */
[----:B------:R-:W-:-:S04]  /*0120*/  FFMA.FTZ R2, R3, -7.5497894158615963534e-08, R2 ;  /* 0xb3a2216803027823 */ /* 0x000fc80000010002 */
[----:B------:R-:W-:Y:S01]  /*0130*/  FFMA.FTZ R5, R3, -5.3903029534742383927e-15, R2 ;  /* 0xa7c234c503057823 */ /* 0x000fe20000010002 */
[----:B------:R-:W-:Y:S06]  /*0140*/  @!P0 BRA `(.L_x_1) ;  /* 0x0000000000f08947 */ /* 0x000fec0003800000 */
[----:B------:R-:W-:-:S13]  /*0150*/  FSETP.NEU.AND P0, PT, R4, +INF , PT ;  /* 0x7f8000000400780b */ /* 0x000fda0003f0d000 */
[----:B------:R-:W-:Y:S01]  /*0160*/  @!P0 FMUL.FTZ R5, RZ, R8 ;  /* 0x00000008ff058220 */ /* 0x000fe20000410000 */
[----:B------:R-:W-:Y:S01]  /*0170*/  @!P0 IMAD.MOV.U32 R0, RZ, RZ, RZ ;  /* 0x000000ffff008224 */ /* 0x000fe200078e00ff */
[----:B------:R-:W-:Y:S06]  /*0180*/  @!P0 BRA `(.L_x_1) ;  /* 0x0000000000e08947 */ /* 0x000fec0003800000 */
[----:B------:R-:W-:Y:S01]  /*0190*/  SHF.R.U32.HI R11, RZ, 0x17, R8 ;  /* 0x00000017ff0b7819 */ /* 0x000fe20000011608 */
[----:B------:R-:W-:Y:S01]  /*01a0*/  IMAD.SHL.U32 R4, R8, 0x100, RZ ;  /* 0x0000010008047824 */ /* 0x000fe200078e00ff */
[----:B------:R-:W-:Y:S01]  /*01b0*/  MOV R3, R1 ;  /* 0x0000000100037202 */ /* 0x000fe20000000f00 */
[----:B------:R-:W-:Y:S01]  /*01c0*/  IMAD.MOV.U32 R2, RZ, RZ, RZ ;  /* 0x000000ffff027224 */ /* 0x000fe200078e00ff */
[----:B------:R-:W-:Y:S01]  /*01d0*/  LOP3.LUT R0, R11, 0xe0, RZ, 0xc0, !PT ;  /* 0x000000e00b007812 */ /* 0x000fe200078ec0ff */
[----:B------:R-:W-:Y:S01]  /*01e0*/  IMAD.MOV.U32 R12, RZ, RZ, RZ ;  /* 0x000000ffff0c7224 */ /* 0x000fe200078e00ff */
[----:B------:R-:W-:Y:S01]  /*01f0*/  LOP3.LUT R13, R4, 0x80000000, RZ, 0xfc, !PT ;  /* 0x80000000040d7812 */ /* 0x000fe200078efcff */
[----:B------:R-:W-:Y:S01]  /*0200*/  IMAD.MOV.U32 R14, RZ, RZ, RZ ;  /* 0x000000ffff0e7224 */ /* 0x000fe200078e00ff */
[----:B------:R-:W-:Y:S01]  /*0210*/  ULDC.64 UR6, c[0x4][0x8] ;  /* 0x0100020000067ab9 */ /* 0x000fe20000000a00 */
[----:B------:R-:W-:-:S05]  /*0220*/  VIADD R0, R0, 0xffffff80 ;  /* 0xffffff8000007836 */ /* 0x000fca0000000000 */
[----:B------:R-:W-:-:S07]  /*0230*/  SHF.R.U32.HI R0, RZ, 0x5, R0 ;  /* 0x00000005ff007819 */ /* 0x000fce0000011600 */
.L_x_2:
[----:B------:R-:W-:-:S04]  /*0240*/  IADD3 R6, P0, R12, UR6, RZ ;  /* 0x000000060c067c10 */ /* 0x000fc8000ff1e0ff */
[----:B------:R-:W-:-:S05]  /*0250*/  IADD3.X R7, R14, UR7, RZ, P0, !PT ;  /* 0x000000070e077c10 */ /* 0x000fca00087fe4ff */
[----:B------:R-:W2:Y:S01]  /*0260*/  LDG.E.CONSTANT R6, desc[UR4][R6.64] ;  /* 0x0000000406067981 */ /* 0x000ea2000c1e9900 */
[----:B------:R-:W-:Y:S01]  /*0270*/  IADD3 R12, P1, R12, 0x4, RZ ;  /* 0x000000040c0c7810 */ /* 0x000fe20007f3e0ff */
[----:B------:R-:W-:Y:S02]  /*0280*/  IMAD.MOV.U32 R4, RZ, RZ, R2 ;  /* 0x000000ffff047224 */ /* 0x000fe400078e0002 */
[----:B------:R-:W-:Y:S01]  /*0290*/  IMAD.MOV.U32 R5, RZ, RZ, RZ ;  /* 0x000000ffff057224 */ /* 0x000fe200078e00ff */
[----:B------:R-:W-:Y:S01]  /*02a0*/  ISETP.NE.U32.AND P0, PT, R12, 0x18, PT ;  /* 0x000000180c00780c */ /* 0x000fe20003f05070 */
[----:B------:R-:W-:-:S05]  /*02b0*/  IMAD.X R14, RZ, RZ, R14, P1 ;  /* 0x000000ffff0e7224 */ /* 0x000fca00008e060e */
[----:B------:R-:W-:Y:S01]  /*02c0*/  ISETP.NE.AND.EX P0, PT, R14, RZ, PT, P0 ;  /* 0x000000ff0e00720c */ /* 0x000fe20003f05300 */
[----:B--2---:R-:W-:-:S04]  /*02d0*/  IMAD.WIDE.U32 R4, R13, R6, R4 ;  /* 0x000000060d047225 */ /* 0x004fc800078e0004 */
[----:B------:R-:W-:Y:S01]  /*02e0*/  IMAD.MOV.U32 R2, RZ, RZ, R5 ;  /* 0x000000ffff027224 */ /* 0x000fe200078e0005 */
[----:B------:R0:W-:Y:S02]  /*02f0*/  STL [R3], R4 ;  /* 0x0000000403007387 */ /* 0x0001e40000100800 */
[----:B0-----:R-:W-:-:S05]  /*0300*/  VIADD R3, R3, 0x4 ;  /* 0x0000000403037836 */ /* 0x001fca0000000000 */
[----:B------:R-:W-:Y:S05]  /*0310*/  @P0 BRA `(.L_x_2) ;  /* 0xfffffffc00c80947 */ /* 0x000fea000383ffff */
[----:B------:R-:W-:Y:S01]  /*0320*/  LOP3.LUT P0, R6, R11, 0x1f, RZ, 0xc0, !PT ;  /* 0x0000001f0b067812 */ /* 0x000fe2000780c0ff */
[----:B------:R-:W-:Y:S01]  /*0330*/  IMAD R11, R0, -0x4, R1 ;  /* 0xfffffffc000b7824 */ /* 0x000fe200078e0201 */
[----:B------:R0:W-:Y:S04]  /*0340*/  STL [R1+0x18], R2 ;  /* 0x0000180201007387 */ /* 0x0001e80000100800 */
[----:B------:R-:W2:Y:S04]  /*0350*/  LDL R0, [R11+0x18] ;  /* 0x000018000b007983 */ /* 0x000ea80000100800 */
[----:B------:R-:W3:Y:S04]  /*0360*/  LDL R3, [R11+0x14] ;  /* 0x000014000b037983 */ /* 0x000ee80000100800 */
[----:B------:R-:W4:Y:S01]  /*0370*/  @P0 LDL R7, [R11+0x10] ;  /* 0x000010000b070983 */ /* 0x000f220000100800 */
[----:B------:R-:W-:Y:S01]  /*0380*/  @P0 IADD3 R4, -R6, 0x20, RZ ;  /* 0x0000002006040810 */ /* 0x000fe20007ffe1ff */
[----:B------:R-:W-:Y:S01]  /*0390*/  UMOV UR6, 0x54442d19 ;  /* 0x54442d1900067882 */ /* 0x000fe20000000000 */
[----:B------:R-:W-:Y:S01]  /*03a0*/  UMOV UR7, 0x3bf921fb ;  /* 0x3bf921fb00077882 */ /* 0x000fe20000000000 */
[----:B--2---:R-:W-:-:S02]  /*03b0*/  @P0 SHF.L.U32 R5, R0, R6, RZ ;  /* 0x0000000600050219 */ /* 0x004fc400000006ff */
[----:B---3--:R-:W-:Y:S02]  /*03c0*/  @P0 SHF.L.U32 R6, R3, R6, RZ ;  /* 0x0000000603060219 */ /* 0x008fe400000006ff */
[-C--:B----4-:R-:W-:Y:S02]  /*03d0*/  @P0 SHF.R.U32.HI R7, RZ, R4.reuse, R7 ;  /* 0x00000004ff070219 */ /* 0x090fe40000011607 */
[----:B------:R-:W-:-:S03]  /*03e0*/  @P0 SHF.R.U32.HI R4, RZ, R4, R3 ;  /* 0x00000004ff040219 */ /* 0x000fc60000011603 */
[----:B------:R-:W-:Y:S02]  /*03f0*/  @P0 IMAD.IADD R3, R6, 0x1, R7 ;  /* 0x0000000106030824 */ /* 0x000fe400078e0207 */
[----:B------:R-:W-:-:S05]  /*0400*/  @P0 IMAD.IADD R0, R5, 0x1, R4 ;  /* 0x0000000105000824 */ /* 0x000fca00078e0204 */
[C---:B------:R-:W-:Y:S02]  /*0410*/  SHF.L.W.U32.HI R7, R3.reuse, 0x2, R0 ;  /* 0x0000000203077819 */ /* 0x040fe40000010e00 */
[----:B------:R-:W-:Y:S02]  /*0420*/  SHF.L.U32 R3, R3, 0x2, RZ ;  /* 0x0000000203037819 */ /* 0x000fe400000006ff */
[----:B0-----:R-:W-:-:S04]  /*0430*/  SHF.R.S32.HI R2, RZ, 0x1f, R7 ;  /* 0x0000001fff027819 */ /* 0x001fc80000011407 */
[C---:B------:R-:W-:Y:S02]  /*0440*/  LOP3.LUT R4, R2.reuse, R3, RZ, 0x3c, !PT ;  /* 0x0000000302047212 */ /* 0x040fe400078e3cff */
[----:B------:R-:W-:-:S04]  /*0450*/  LOP3.LUT R5, R2, R7, RZ, 0x3c, !PT ;  /* 0x0000000702057212 */ /* 0x000fc800078e3cff */
[----:B------:R-:W0:Y:S01]  /*0460*/  I2F.F64.S64 R2, R4 ;  /* 0x0000000400027312 */ /* 0x000e220000301c00 */
[----:B------:R-:W-:Y:S02]  /*0470*/  ISETP.GE.AND P0, PT, R8, RZ, PT ;  /* 0x000000ff0800720c */ /* 0x000fe40003f06270 */
[----:B------:R-:W-:Y:S01]  /*0480*/  SHF.R.U32.HI R0, RZ, 0x1e, R0 ;  /* 0x0000001eff007819 */ /* 0x000fe20000011600 */
[----:B0-----:R-:W-:-:S03]  /*0490*/  DMUL R2, R2, UR6 ;  /* 0x0000000602027c28 */ /* 0x001fc60008000000 */
[C---:B------:R-:W-:Y:S02]  /*04a0*/  LEA.HI R0, R7.reuse, R0, RZ, 0x1 ;  /* 0x0000000007007211 */ /* 0x040fe400078f08ff */
[----:B------:R-:W-:-:S05]  /*04b0*/  LOP3.LUT R8, R7, R8, RZ, 0x3c, !PT ;  /* 0x0000000807087212 */ /* 0x000fca00078e3cff */
[----:B------:R-:W0:Y:S01]  /*04c0*/  F2F.F32.F64 R2, R2 ;  /* 0x0000000200027310 */ /* 0x000e220000301000 */
[----:B------:R-:W-:Y:S01]  /*04d0*/  ISETP.GE.AND P1, PT, R8, RZ, PT ;  /* 0x000000ff0800720c */ /* 0x000fe20003f26270 */
[----:B------:R-:W-:-:S04]  /*04e0*/  IMAD.MOV R6, RZ, RZ, -R0 ;  /* 0x000000ffff067224 */ /* 0x000fc800078e0a00 */
[----:B------:R-:W-:Y:S01]  /*04f0*/  @!P0 IMAD.MOV.U32 R0, RZ, RZ, R6 ;  /* 0x000000ffff008224 */ /* 0x000fe200078e0006 */
[----:B0-----:R-:W-:-:S07]  /*0500*/  FSEL R5, -R2, R2, !P1 ;  /* 0x0000000202057208 */ /* 0x001fce0004800100 */
.L_x_1:
[----:B------:R-:W-:Y:S05]  /*0510*/  BSYNC B0 ;  /* 0x0000000000007941 */ /* 0x000fea0003800000 */
.L_x_0:
[----:B------:R-:W-:Y:S01]  /*0520*/  LOP3.LUT R2, R0, 0x1, RZ, 0xc0, !PT ;  /* 0x0000000100027812 */ /* 0x000fe200078ec0ff */
[----:B------:R-:W-:Y:S01]  /*0530*/  FMUL R6, R9, 0.63661974668502807617 ;  /* 0x3f22f98309067820 */ /* 0x000fe20000400000 */
[----:B------:R-:W-:Y:S01]  /*0540*/  FMUL.FTZ R7, R5, R5 ;  /* 0x0000000505077220 */ /* 0x000fe20000410000 */
[----:B------:R-:W-:Y:S01]  /*0550*/  IMAD.MOV.U32 R3, RZ, RZ, 0x3c0885e4 ;  /* 0x3c0885e4ff037424 */ /* 0x000fe200078e00ff */
[----:B------:R-:W-:Y:S01]  /*0560*/  ISETP.NE.U32.AND P1, PT, R2, 0x1, PT ;  /* 0x000000010200780c */ /* 0x000fe20003f25070 */
[----:B------:R0:W1:Y:S01]  /*0570*/  F2I.FTZ.NTZ R8, R6 ;  /* 0x0000000600087305 */ /* 0x0000620000213100 */
[----:B------:R-:W-:Y:S01]  /*0580*/  IMAD.MOV.U32 R2, RZ, RZ, -0x46b2bead ;  /* 0xb94d4153ff027424 */ /* 0x000fe200078e00ff */
[----:B------:R-:W-:Y:S01]  /*0590*/  LOP3.LUT P0, RZ, R0, 0x2, RZ, 0xc0, !PT ;  /* 0x0000000200ff7812 */ /* 0x000fe2000780c0ff */
[----:B------:R-:W-:Y:S01]  /*05a0*/  BSSY B0, `(.L_x_3) ;  /* 0x000004d000007945 */ /* 0x000fe20003800000 */
[----:B0-----:R-:W-:-:S08]  /*05b0*/  FADD.FTZ R6, |R9|, -RZ ;  /* 0x800000ff09067221 */ /* 0x001fd00000010200 */
[----:B------:R-:W-:Y:S02]  /*05c0*/  @!P1 IMAD.MOV.U32 R4, RZ, RZ, 0x37cbac00 ;  /* 0x37cbac00ff049424 */ /* 0x000fe400078e00ff */
[----:B------:R-:W-:Y:S01]  /*05d0*/  @!P1 IMAD.MOV.U32 R3, RZ, RZ, 0x3d2aaabb ;  /* 0x3d2aaabbff039424 */ /* 0x000fe200078e00ff */
[----:B-1----:R-:W-:Y:S01]  /*05e0*/  I2FP.F32.S32 R0, R8 ;  /* 0x0000000800007245 */ /* 0x002fe20000201400 */
[C---:B------:R-:W-:Y:S01]  /*05f0*/  @!P1 FFMA.FTZ R2, R7.reuse, R4, -0.0013887860113754868507 ;  /* 0xbab607ed07029423 */ /* 0x040fe20000010004 */
[----:B------:R-:W-:Y:S01]  /*0600*/  IMAD.MOV.U32 R4, RZ, RZ, -0x41d55558 ;  /* 0xbe2aaaa8ff047424 */ /* 0x000fe200078e00ff */
[----:B------:R-:W-:Y:S02]  /*0610*/  @!P1 MOV R4, 0xbeffffff ;  /* 0xbeffffff00049802 */ /* 0x000fe40000000f00 */
[----:B------:R-:W-:Y:S01]  /*0620*/  FFMA.FTZ R3, R7, R2, R3 ;  /* 0x0000000207037223 */ /* 0x000fe20000010003 */
[----:B------:R-:W-:Y:S01]  /*0630*/  FSEL R2, R5, 1, P1 ;  /* 0x3f80000005027808 */ /* 0x000fe20000800000 */
[----:B------:R-:W-:Y:S01]  /*0640*/  FFMA.FTZ R5, R0, -1.5707962512969970703, R9 ;  /* 0xbfc90fda00057823 */ /* 0x000fe20000010009 */
[----:B------:R-:W-:Y:S01]  /*0650*/  FSETP.GE.AND P1, PT, R6, 105615, PT ;  /* 0x47ce47800600780b */ /* 0x000fe20003f26000 */
[----:B------:R-:W-:-:S02]  /*0660*/  FFMA.FTZ R3, R7, R3, R4 ;  /* 0x0000000307037223 */ /* 0x000fc40000010004 */
[----:B------:R-:W-:Y:S01]  /*0670*/  FFMA.FTZ R7, R7, R2, RZ ;  /* 0x0000000207077223 */ /* 0x000fe200000100ff */
[----:B------:R-:W-:-:S03]  /*0680*/  FFMA.FTZ R5, R0, -7.5497894158615963534e-08, R5 ;  /* 0xb3a2216800057823 */ /* 0x000fc60000010005 */
[----:B------:R-:W-:Y:S01]  /*0690*/  FFMA.FTZ R2, R7, R3, R2 ;  /* 0x0000000307027223 */ /* 0x000fe20000010002 */
[----:B------:R-:W-:-:S03]  /*06a0*/  FFMA.FTZ R0, R0, -5.3903029534742383927e-15, R5 ;  /* 0xa7c234c500007823 */ /* 0x000fc60000010005 */
[----:B------:R-:W-:Y:S02]  /*06b0*/  @P0 FFMA.FTZ R2, R2, -1, RZ ;  /* 0xbf80000002020823 */ /* 0x000fe400000100ff */
[----:B------:R-:W-:Y:S05]  /*06c0*/  @!P1 BRA `(.L_x_4) ;  /* 0x0000000000e89947 */ /* 0x000fea0003800000 */
[----:B------:R-:W-:-:S13]  /*06d0*/  FSETP.NEU.AND P0, PT, R6, +INF , PT ;  /* 0x7f8000000600780b */ /* 0x000fda0003f0d000 */
[----:B------:R-:W-:Y:S01]  /*06e0*/  @!P0 FMUL.FTZ R0, RZ, R9 ;  /* 0x00000009ff008220 */ /* 0x000fe20000410000 */
[----:B------:R-:W-:Y:S01]  /*06f0*/  @!P0 IMAD.MOV.U32 R8, RZ, RZ, RZ ;  /* 0x000000ffff088224 */ /* 0x000fe200078e00ff */
[----:B------:R-:W-:Y:S06]  /*0700*/  @!P0 BRA `(.L_x_4) ;  /* 0x0000000000d88947 */ /* 0x000fec0003800000 */
[----:B------:R-:W-:Y:S01]  /*0710*/  SHF.R.U32.HI R8, RZ, 0x17, R9 ;  /* 0x00000017ff087819 */ /* 0x000fe20000011609 */
[----:B------:R-:W-:Y:S01]  /*0720*/  IMAD.SHL.U32 R5, R9, 0x100, RZ ;  /* 0x0000010009057824 */ /* 0x000fe200078e00ff */
[----:B------:R-:W-:Y:S01]  /*0730*/  CS2R R14, SRZ ;  /* 0x00000000000e7805 */ /* 0x000fe2000001ff00 */
[----:B------:R-:W-:Y:S01]  /*0740*/  IMAD.MOV.U32 R4, RZ, RZ, RZ ;  /* 0x000000ffff047224 */ /* 0x000fe200078e00ff */
[----:B------:R-:W-:Y:S01]  /*0750*/  LOP3.LUT R0, R8, 0xe0, RZ, 0xc0, !PT ;  /* 0x000000e008007812 */ /* 0x000fe200078ec0ff */
[----:B------:R-:W-:Y:S01]  /*0760*/  IMAD.MOV.U32 R3, RZ, RZ, R1 ;  /* 0x000000ffff037224 */ /* 0x000fe200078e0001 */
[----:B------:R-:W-:Y:S01]  /*0770*/  LOP3.LUT R11, R5, 0x80000000, RZ, 0xfc, !PT ;  /* 0x80000000050b7812 */ /* 0x000fe200078efcff */
[----:B------:R-:W-:Y:S02]  /*0780*/  ULDC.64 UR6, c[0x4][0x8] ;  /* 0x0100020000067ab9 */ /* 0x000fe40000000a00 */
[----:B------:R-:W-:-:S05]  /*0790*/  VIADD R0, R0, 0xffffff80 ;  /* 0xffffff8000007836 */ /* 0x000fca0000000000 */
[----:B------:R-:W-:-:S07]  /*07a0*/  SHF.R.U32.HI R0, RZ, 0x5, R0 ;  /* 0x00000005ff007819 */ /* 0x000fce0000011600 */
.L_x_5:
[----:B------:R-:W-:-:S04]  /*07b0*/  IADD3 R12, P0, R14, UR6, RZ ;  /* 0x000000060e0c7c10 */ /* 0x000fc8000ff1e0ff */
[----:B------:R-:W-:-:S05]  /*07c0*/  IADD3.X R13, R15, UR7, RZ, P0, !PT ;  /* 0x000000070f0d7c10 */ /* 0x000fca00087fe4ff */
[----:B------:R-:W2:Y:S01]  /*07d0*/  LDG.E.CONSTANT R6, desc[UR4][R12.64] ;  /* 0x000000040c067981 */ /* 0x000ea2000c1e9900 */
[----:B------:R-:W-:Y:S01]  /*07e0*/  IADD3 R14, P1, R14, 0x4, RZ ;  /* 0x000000040e0e7810 */ /* 0x000fe20007f3e0ff */
[----:B------:R-:W-:-:S03]  /*07f0*/  IMAD.MOV.U32 R5, RZ, RZ, RZ ;  /* 0x000000ffff057224 */ /* 0x000fc600078e00ff */
[----:B------:R-:W-:Y:S01]  /*0800*/  ISETP.NE.U32.AND P0, PT, R14, 0x18, PT ;  /* 0x000000180e00780c */ /* 0x000fe20003f05070 */
[----:B------:R-:W-:-:S05]  /*0810*/  IMAD.X R15, RZ, RZ, R15, P1 ;  /* 0x000000ffff0f7224 */ /* 0x000fca00008e060f */
[----:B------:R-:W-:Y:S01]  /*0820*/  ISETP.NE.AND.EX P0, PT, R15, RZ, PT, P0 ;  /* 0x000000ff0f00720c */ /* 0x000fe20003f05300 */
[----:B--2---:R-:W-:-:S05]  /*0830*/  IMAD.WIDE.U32 R6, R11, R6, R4 ;  /* 0x000000060b067225 */ /* 0x004fca00078e0004 */
[----:B------:R0:W-:Y:S01]  /*0840*/  STL [R3], R6 ;  /* 0x0000000603007387 */ /* 0x0001e20000100800 */
[----:B------:R-:W-:Y:S01]  /*0850*/  MOV R4, R7 ;  /* 0x0000000700047202 */ /* 0x000fe20000000f00 */
        /* <DEDUP_REMOVED lines=12> */
[-C--:B----4-:R-:W-:Y:S02]  /*0920*/  @P0 SHF.R.U32.HI R8, RZ, R6.reuse, R7 ;  /* 0x00000006ff080219 */ /* 0x090fe40000011607 */
[----:B---3--:R-:W-:Y:S02]  /*0930*/  @P0 SHF.R.U32.HI R6, RZ, R6, R3 ;  /* 0x00000006ff060219 */ /* 0x008fe40000011603 */
[----:B------:R-:W-:-:S03]  /*0940*/  @P0 SHF.L.U32 R7, R3, R11, RZ ;  /* 0x0000000b03070219 */ /* 0x000fc600000006ff */
[----:B------:R-:W-:Y:S02]  /*0950*/  @P0 IMAD.IADD R0, R5, 0x1, R6 ;  /* 0x0000000105000824 */ /* 0x000fe400078e0206 */
[----:B------:R-:W-:-:S05]  /*0960*/  @P0 IMAD.IADD R3, R7, 0x1, R8 ;  /* 0x0000000107030824 */ /* 0x000fca00078e0208 */
[C---:B------:R-:W-:Y:S01]  /*0970*/  SHF.L.W.U32.HI R8, R3.reuse, 0x2, R0 ;  /* 0x0000000203087819 */ /* 0x040fe20000010e00 */
[----:B------:R-:W-:-:S03]  /*0980*/  IMAD.SHL.U32 R3, R3, 0x4, RZ ;  /* 0x0000000403037824 */ /* 0x000fc600078e00ff */
[----:B0-----:R-:W-:-:S04]  /*0990*/  SHF.R.S32.HI R4, RZ, 0x1f, R8 ;  /* 0x0000001fff047819 */ /* 0x001fc80000011408 */
[C---:B------:R-:W-:Y:S02]  /*09a0*/  LOP3.LUT R6, R4.reuse, R3, RZ, 0x3c, !PT ;  /* 0x0000000304067212 */ /* 0x040fe400078e3cff */
[----:B------:R-:W-:-:S04]  /*09b0*/  LOP3.LUT R7, R4, R8, RZ, 0x3c, !PT ;  /* 0x0000000804077212 */ /* 0x000fc800078e3cff */
[----:B------:R-:W0:Y:S01]  /*09c0*/  I2F.F64.S64 R4, R6 ;  /* 0x0000000600047312 */ /* 0x000e220000301c00 */
[----:B------:R-:W-:Y:S02]  /*09d0*/  ISETP.GE.AND P0, PT, R9, RZ, PT ;  /* 0x000000ff0900720c */ /* 0x000fe40003f06270 */
[----:B------:R-:W-:Y:S01]  /*09e0*/  SHF.R.U32.HI R0, RZ, 0x1e, R0 ;  /* 0x0000001eff007819 */ /* 0x000fe20000011600 */
[----:B0-----:R-:W-:Y:S01]  /*09f0*/  DMUL R4, R4, UR6 ;  /* 0x0000000604047c28 */ /* 0x001fe20008000000 */
[C---:B------:R-:W-:Y:S02]  /*0a00*/  LOP3.LUT R9, R8.reuse, R9, RZ, 0x3c, !PT ;  /* 0x0000000908097212 */ /* 0x040fe400078e3cff */
[----:B------:R-:W-:-:S07]  /*0a10*/  LEA.HI R8, R8, R0, RZ, 0x1 ;  /* 0x0000000008087211 */ /* 0x000fce00078f08ff */
[----:B------:R-:W0:Y:S01]  /*0a20*/  F2F.F32.F64 R4, R4 ;  /* 0x0000000400047310 */ /* 0x000e220000301000 */
[----:B------:R-:W-:Y:S01]  /*0a30*/  IMAD.MOV R0, RZ, RZ, -R8 ;  /* 0x000000ffff007224 */ /* 0x000fe200078e0a08 */
[----:B------:R-:W-:-:S03]  /*0a40*/  ISETP.GE.AND P1, PT, R9, RZ, PT ;  /* 0x000000ff0900720c */ /* 0x000fc60003f26270 */
[----:B------:R-:W-:Y:S01]  /*0a50*/  @!P0 IMAD.MOV.U32 R8, RZ, RZ, R0 ;  /* 0x000000ffff088224 */ /* 0x000fe200078e0000 */
[----:B0-----:R-:W-:-:S09]  /*0a60*/  FSEL R0, -R4, R4, !P1 ;  /* 0x0000000404007208 */ /* 0x001fd20004800100 */
.L_x_4:
[----:B------:R-:W-:Y:S05]  /*0a70*/  BSYNC B0 ;  /* 0x0000000000007941 */ /* 0x000fea0003800000 */
.L_x_3:
[----:B------:R-:W-:Y:S01]  /*0a80*/  LOP3.LUT R3, R8, 0x1, RZ, 0xc0, !PT ;  /* 0x0000000108037812 */ /* 0x000fe200078ec0ff */
[----:B------:R-:W-:Y:S01]  /*0a90*/  FMUL.FTZ R12, R0, R0 ;  /* 0x00000000000c7220 */ /* 0x000fe20000410000 */
[----:B------:R-:W-:Y:S01]  /*0aa0*/  MOV R4, 0xb94d4153 ;  /* 0xb94d415300047802 */ /* 0x000fe20000000f00 */
[----:B------:R-:W-:Y:S01]  /*0ab0*/  IMAD.MOV.U32 R5, RZ, RZ, 0x3c0885e4 ;  /* 0x3c0885e4ff057424 */ /* 0x000fe200078e00ff */
[----:B------:R-:W-:Y:S01]  /*0ac0*/  ISETP.NE.U32.AND P1, PT, R3, 0x1, PT ;  /* 0x000000010300780c */ /* 0x000fe20003f25070 */
[----:B------:R-:W-:Y:S01]  /*0ad0*/  IMAD.MOV.U32 R6, RZ, RZ, -0x41d55558 ;  /* 0xbe2aaaa8ff067424 */ /* 0x000fe200078e00ff */
[----:B------:R-:W-:Y:S01]  /*0ae0*/  LOP3.LUT P0, RZ, R8, 0x2, RZ, 0xc0, !PT ;  /* 0x0000000208ff7812 */ /* 0x000fe2000780c0ff */
[----:B------:R-:W-:-:S10]  /*0af0*/  ULDC.64 UR6, c[0x0][0x218] ;  /* 0x0000860000067ab9 */ /* 0x000fd40000000a00 */
[----:B------:R-:W-:Y:S02]  /*0b00*/  @!P1 IMAD.MOV.U32 R3, RZ, RZ, 0x37cbac00 ;  /* 0x37cbac00ff039424 */ /* 0x000fe400078e00ff */
[----:B------:R-:W-:Y:S02]  /*0b10*/  @!P1 IMAD.MOV.U32 R5, RZ, RZ, 0x3d2aaabb ;  /* 0x3d2aaabbff059424 */ /* 0x000fe400078e00ff */
[----:B------:R-:W-:Y:S01]  /*0b20*/  @!P1 FFMA.FTZ R4, R12, R3, -0.0013887860113754868507 ;  /* 0xbab607ed0c049423 */ /* 0x000fe20000010003 */
[----:B------:R-:W-:Y:S01]  /*0b30*/  FSEL R3, R0, 1, P1 ;  /* 0x3f80000000037808 */ /* 0x000fe20000800000 */
[----:B------:R-:W-:Y:S02]  /*0b40*/  @!P1 IMAD.MOV.U32 R6, RZ, RZ, -0x41000001 ;  /* 0xbeffffffff069424 */ /* 0x000fe400078e00ff */
[----:B------:R-:W-:Y:S01]  /*0b50*/  FFMA.FTZ R5, R12, R4, R5 ;  /* 0x000000040c057223 */ /* 0x000fe20000010005 */
[----:B------:R-:W-:Y:S01]  /*0b60*/  LEA R4, P1, R10, UR6, 0x2 ;  /* 0x000000060a047c11 */ /* 0x000fe2000f8210ff */
[----:B------:R-:W-:-:S02]  /*0b70*/  FFMA.FTZ R0, R12, R3, RZ ;  /* 0x000000030c007223 */ /* 0x000fc400000100ff */
[----:B------:R-:W-:Y:S01]  /*0b80*/  FFMA.FTZ R6, R12, R5, R6 ;  /* 0x000000050c067223 */ /* 0x000fe20000010006 */
[----:B------:R-:W-:-:S03]  /*0b90*/  SHF.R.S32.HI R5, RZ, 0x1f, R10 ;  /* 0x0000001fff057819 */ /* 0x000fc6000001140a */
[----:B------:R-:W-:Y:S01]  /*0ba0*/  FFMA.FTZ R3, R0, R6, R3 ;  /* 0x0000000600037223 */ /* 0x000fe20000010003 */
[----:B------:R-:W-:-:S03]  /*0bb0*/  LEA.HI.X R5, R10, UR7, R5, 0x2, P1 ;  /* 0x000000070a057c11 */ /* 0x000fc600088f1405 */
[----:B------:R-:W-:-:S05]  /*0bc0*/  @P0 FFMA.FTZ R3, R3, -1, RZ ;  /* 0xbf80000003030823 */ /* 0x000fca00000100ff */
[----:B------:R-:W-:Y:S01]  /*0bd0*/  STG.E.64 desc[UR4][R4.64], R2 ;  /* 0x0000000204007986 */ /* 0x000fe2000c101b04 */
[----:B------:R-:W-:Y:S05]  /*0be0*/  EXIT ;  /* 0x000000000000794d */ /* 0x000fea0003800000 */
.L_x_6:
[----:B------:R-:W-:-:S00]  /*0bf0*/  BRA `(.L_x_6) ;  /* 0xfffffffc00fc7947 */ /* 0x000fc0000383ffff */
[----:B------:R-:W-:-:S00]  /*0c00*/  NOP ;  /* 0x0000000000007918 */ /* 0x000fc00000000000 */
[----:B------:R-:W-:-:S00]  /*0c10*/  NOP ;  /* 0x0000000000007918 */ /* 0x000fc00000000000 */
[----:B------:R-:W-:-:S00]  /*0c20*/  NOP ;  /* 0x0000000000007918 */ /* 0x000fc00000000000 */
[----:B------:R-:W-:-:S00]  /*0c30*/  NOP ;  /* 0x0000000000007918 */ /* 0x000fc00000000000 */
[----:B------:R-:W-:-:S00]  /*0c40*/  NOP ;  /* 0x0000000000007918 */ /* 0x000fc00000000000 */
[----:B------:R-:W-:-:S00]  /*0c50*/  NOP ;  /* 0x0000000000007918 */ /* 0x000fc00000000000 */
[----:B------:R-:W-:-:S00]  /*0c60*/  NOP ;  /* 0x0000000000007918 */ /* 0x000fc00000000000 */
[----:B------:R-:W-:-:S00]  /*0c70*/  NOP ;  /* 0x0000000000007918 */ /* 0x000fc00000000000 */
.L_x_7:


//--------------------- .nv.global.init           --------------------------
	.section	.nv.global.init,"aw",@progbits
	.align	4
.nv.global.init:
	.type		__cudart_i2opi_f,@object
	.size		__cudart_i2opi_f,(_$_str - __cudart_i2opi_f)
__cudart_i2opi_f:
        /*0000*/ 	.byte	0x41, 0x90, 0x43, 0x3c, 0x99, 0x95, 0x62, 0xdb, 0xc0, 0xdd, 0x34, 0xf5, 0xd1, 0x57, 0x27, 0xfc
        /*0010*/ 	.byte	0x29, 0x15, 0x44, 0x4e, 0x6e, 0x83, 0xf9, 0xa2
	.type		_$_str,@object
	.size		_$_str,(.L_0 - _$_str)
_$_str:
        /*0018*/ 	.byte	0x5f, 0x5f, 0x43, 0x55, 0x44, 0x41, 0x5f, 0x46, 0x54, 0x5a, 0x00
.L_0:


//--------------------- .nv.constant0.triton_poi_fused_sin_11 --------------------------
	.section	.nv.constant0.triton_poi_fused_sin_11,"a",@progbits
	.sectionflags	@""
	.align	4
.nv.constant0.triton_poi_fused_sin_11:
	.zero		548
